//
// Generated by NVIDIA NVVM Compiler
//
// Compiler Build ID: CL-36424714
// Cuda compilation tools, release 13.0, V13.0.88
// Based on NVVM 20.0.0
//

.version 9.0
.target sm_100
.address_size 64

	// .globl	_Z7copyRowPi
.shared .align 4 .b8 array[4096];

.visible .entry _Z7copyRowPi(
	.param .u64 .ptr .align 1 _Z7copyRowPi_param_0
)
{
	.reg .b32 	%r<15>;
	.reg .b64 	%rd<5>;

	ld.param.u64 	%rd1, [_Z7copyRowPi_param_0];
	cvta.to.global.u64 	%rd2, %rd1;
	mov.u32 	%r1, %tid.y;
	mov.u32 	%r2, %ntid.x;
	mov.u32 	%r3, %tid.x;
	mad.lo.s32 	%r4, %r1, %r2, %r3;
	shl.b32 	%r5, %r1, 7;
	mov.u32 	%r6, array;
	add.s32 	%r7, %r6, %r5;
	shl.b32 	%r8, %r3, 2;
	add.s32 	%r9, %r7, %r8;
	st.shared.u32 	[%r9], %r4;
	shl.b32 	%r10, %r3, 7;
	add.s32 	%r11, %r6, %r10;
	shl.b32 	%r12, %r1, 2;
	add.s32 	%r13, %r11, %r12;
	ld.shared.u32 	%r14, [%r13];
	mul.wide.u32 	%rd3, %r4, 4;
	add.s64 	%rd4, %rd2, %rd3;
	st.global.u32 	[%rd4], %r14;
	ret;

}
	// .globl	_Z7copyColPi
.visible .entry _Z7copyColPi(
	.param .u64 .ptr .align 1 _Z7copyColPi_param_0
)
{
	.reg .b32 	%r<15>;
	.reg .b64 	%rd<5>;

	ld.param.u64 	%rd1, [_Z7copyColPi_param_0];
	cvta.to.global.u64 	%rd2, %rd1;
	mov.u32 	%r1, %tid.x;
	mov.u32 	%r2, %ntid.y;
	mov.u32 	%r3, %tid.y;
	mad.lo.s32 	%r4, %r1, %r2, %r3;
	shl.b32 	%r5, %r1, 7;
	mov.u32 	%r6, array;
	add.s32 	%r7, %r6, %r5;
	shl.b32 	%r8, %r3, 2;
	add.s32 	%r9, %r7, %r8;
	st.shared.u32 	[%r9], %r4;
	shl.b32 	%r10, %r3, 7;
	add.s32 	%r11, %r6, %r10;
	shl.b32 	%r12, %r1, 2;
	add.s32 	%r13, %r11, %r12;
	ld.shared.u32 	%r14, [%r13];
	mul.wide.u32 	%rd3, %r4, 4;
	add.s64 	%rd4, %rd2, %rd3;
	st.global.u32 	[%rd4], %r14;
	ret;

}


// ===== COMPILED SASS (sm_100) =====

	.target	sm_100

	.elftype	@"ET_EXEC"


//--------------------- .note.nv.tkinfo           --------------------------
	.section	.note.nv.tkinfo,"",@"SHT_NOTE"
	.sectionflags	@"SHF_NOTE_NV_TKINFO"
	.tkinfo
        /*0018*/ 	.word	0x00000002
        /*0030*/ 	.string	""
        /*0030*/ 	.string	"ptxas"
        /*0030*/ 	.string	"Cuda compilation tools, release 13.0, V13.0.88"
        /*0030*/ 	.string	"Build cuda_13.0.r13.0/compiler.36424714_0"
        /*0030*/ 	.string	"-arch sm_100 -m 64 "



//--------------------- .note.nv.cuinfo           --------------------------
	.section	.note.nv.cuinfo,"",@"SHT_NOTE"
	.sectionflags	@"SHF_NOTE_NV_CUINFO"
        /*0018*/ 	.short	0x0002
        /*001a*/ 	.short	0x0064
        /*001c*/ 	.short	0x0082
	.zero		2


//--------------------- .nv.info                  --------------------------
	.section	.nv.info,"",@"SHT_CUDA_INFO"
	.align	4


	//----- nvinfo : EIATTR_REGCOUNT
	.align		4
        /*0000*/ 	.byte	0x04, 0x2f
        /*0002*/ 	.short	(.L_1 - .L_0)
	.align		4
.L_0:
        /*0004*/ 	.word	index@(_Z7copyRowPi)
        /*0008*/ 	.word	0x0000000a


	//----- nvinfo : EIATTR_FRAME_SIZE
	.align		4
.L_1:
        /*000c*/ 	.byte	0x04, 0x11
        /*000e*/ 	.short	(.L_3 - .L_2)
	.align		4
.L_2:
        /*0010*/ 	.word	index@(_Z7copyRowPi)
        /*0014*/ 	.word	0x00000000


	//----- nvinfo : EIATTR_REGCOUNT
	.align		4
.L_3:
        /*0018*/ 	.byte	0x04, 0x2f
        /*001a*/ 	.short	(.L_5 - .L_4)
	.align		4
.L_4:
        /*001c*/ 	.word	index@(_Z7copyColPi)
        /*0020*/ 	.word	0x0000000a


	//----- nvinfo : EIATTR_FRAME_SIZE
	.align		4
.L_5:
        /*0024*/ 	.byte	0x04, 0x11
        /*0026*/ 	.short	(.L_7 - .L_6)
	.align		4
.L_6:
        /*0028*/ 	.word	index@(_Z7copyColPi)
        /*002c*/ 	.word	0x00000000


	//----- nvinfo : EIATTR_MIN_STACK_SIZE
	.align		4
.L_7:
        /*0030*/ 	.byte	0x04, 0x12
        /*0032*/ 	.short	(.L_9 - .L_8)
	.align		4
.L_8:
        /*0034*/ 	.word	index@(_Z7copyColPi)
        /*0038*/ 	.word	0x00000000


	//----- nvinfo : EIATTR_MIN_STACK_SIZE
	.align		4
.L_9:
        /*003c*/ 	.byte	0x04, 0x12
        /*003e*/ 	.short	(.L_11 - .L_10)
	.align		4
.L_10:
        /*0040*/ 	.word	index@(_Z7copyRowPi)
        /*0044*/ 	.word	0x00000000
.L_11:


//--------------------- .nv.compat                --------------------------
	.section	.nv.compat,"",@"SHT_CUDA_COMPAT_INFO"
	.align	4
        /*0000*/ 	.byte	0x02, 0x09, 0x00, 0x00, 0x02, 0x02, 0x01, 0x00, 0x02, 0x05, 0x05, 0x00, 0x03, 0x07, 0x01, 0x01
        /*0010*/ 	.byte	0x02, 0x03, 0x00, 0x00, 0x02, 0x06, 0x01, 0x00, 0x04, 0x0b, 0x08, 0x00, 0x09, 0x00, 0x00, 0x00
        /*0020*/ 	.byte	0x00, 0x00, 0x00, 0x00


//--------------------- .nv.info._Z7copyColPi     --------------------------
	.section	.nv.info._Z7copyColPi,"",@"SHT_CUDA_INFO"
	.sectionflags	@""
	.align	4


	//----- nvinfo : EIATTR_CUDA_API_VERSION
	.align		4
        /*0000*/ 	.byte	0x04, 0x37
        /*0002*/ 	.short	(.L_13 - .L_12)
.L_12:
        /*0004*/ 	.word	0x00000082


	//----- nvinfo : EIATTR_KPARAM_INFO
	.align		4
.L_13:
        /*0008*/ 	.byte	0x04, 0x17
        /*000a*/ 	.short	(.L_15 - .L_14)
.L_14:
        /*000c*/ 	.word	0x00000000
        /*0010*/ 	.short	0x0000
        /*0012*/ 	.short	0x0000
        /*0014*/ 	.byte	0x00, 0xf5, 0x21, 0x00


	//----- nvinfo : EIATTR_SPARSE_MMA_MASK
	.align		4
.L_15:
        /*0018*/ 	.byte	0x03, 0x50
        /*001a*/ 	.short	0x0000


	//----- nvinfo : EIATTR_MAXREG_COUNT
	.align		4
        /*001c*/ 	.byte	0x03, 0x1b
        /*001e*/ 	.short	0x00ff


	//----- nvinfo : EIATTR_MERCURY_ISA_VERSION
	.align		4
        /*0020*/ 	.byte	0x03, 0x5f
        /*0022*/ 	.short	0x0101


	//----- nvinfo : EIATTR_VRC_CTA_INIT_COUNT
	.align		4
        /*0024*/ 	.byte	0x02, 0x4a
	.zero		1
	.zero		1


	//----- nvinfo : EIATTR_EXIT_INSTR_OFFSETS
	.align		4
        /*0028*/ 	.byte	0x04, 0x1c
        /*002a*/ 	.short	(.L_17 - .L_16)


	//   ....[0]....
.L_16:
        /*002c*/ 	.word	0x00000120


	//----- nvinfo : EIATTR_CBANK_PARAM_SIZE
	.align		4
.L_17:
        /*0030*/ 	.byte	0x03, 0x19
        /*0032*/ 	.short	0x0008


	//----- nvinfo : EIATTR_PARAM_CBANK
	.align		4
        /*0034*/ 	.byte	0x04, 0x0a
        /*0036*/ 	.short	(.L_19 - .L_18)
	.align		4
.L_18:
        /*0038*/ 	.word	index@(.nv.constant0._Z7copyColPi)
        /*003c*/ 	.short	0x0380
        /*003e*/ 	.short	0x0008


	//----- nvinfo : EIATTR_SW_WAR
	.align		4
.L_19:
        /*0040*/ 	.byte	0x04, 0x36
        /*0042*/ 	.short	(.L_21 - .L_20)
.L_20:
        /*0044*/ 	.word	0x00000008
.L_21:


//--------------------- .nv.info._Z7copyRowPi     --------------------------
	.section	.nv.info._Z7copyRowPi,"",@"SHT_CUDA_INFO"
	.sectionflags	@""
	.align	4


	//----- nvinfo : EIATTR_CUDA_API_VERSION
	.align		4
        /*0000*/ 	.byte	0x04, 0x37
        /*0002*/ 	.short	(.L_23 - .L_22)
.L_22:
        /*0004*/ 	.word	0x00000082


	//----- nvinfo : EIATTR_KPARAM_INFO
	.align		4
.L_23:
        /*0008*/ 	.byte	0x04, 0x17
        /*000a*/ 	.short	(.L_25 - .L_24)
.L_24:
        /*000c*/ 	.word	0x00000000
        /*0010*/ 	.short	0x0000
        /*0012*/ 	.short	0x0000
        /*0014*/ 	.byte	0x00, 0xf5, 0x21, 0x00


	//----- nvinfo : EIATTR_SPARSE_MMA_MASK
	.align		4
.L_25:
        /*0018*/ 	.byte	0x03, 0x50
        /*001a*/ 	.short	0x0000


	//----- nvinfo : EIATTR_MAXREG_COUNT
	.align		4
        /*001c*/ 	.byte	0x03, 0x1b
        /*001e*/ 	.short	0x00ff


	//----- nvinfo : EIATTR_MERCURY_ISA_VERSION
	.align		4
        /*0020*/ 	.byte	0x03, 0x5f
        /*0022*/ 	.short	0x0101


	//----- nvinfo : EIATTR_VRC_CTA_INIT_COUNT
	.align		4
        /*0024*/ 	.byte	0x02, 0x4a
	.zero		1
	.zero		1


	//----- nvinfo : EIATTR_EXIT_INSTR_OFFSETS
	.align		4
        /*0028*/ 	.byte	0x04, 0x1c
        /*002a*/ 	.short	(.L_27 - .L_26)


	//   ....[0]....
.L_26:
        /*002c*/ 	.word	0x00000120


	//----- nvinfo : EIATTR_CBANK_PARAM_SIZE
	.align		4
.L_27:
        /*0030*/ 	.byte	0x03, 0x19
        /*0032*/ 	.short	0x0008


	//----- nvinfo : EIATTR_PARAM_CBANK
	.align		4
        /*0034*/ 	.byte	0x04, 0x0a
        /*0036*/ 	.short	(.L_29 - .L_28)
	.align		4
.L_28:
        /*0038*/ 	.word	index@(.nv.constant0._Z7copyRowPi)
        /*003c*/ 	.short	0x0380
        /*003e*/ 	.short	0x0008


	//----- nvinfo : EIATTR_SW_WAR
	.align		4
.L_29:
        /*0040*/ 	.byte	0x04, 0x36
        /*0042*/ 	.short	(.L_31 - .L_30)
.L_30:
        /*0044*/ 	.word	0x00000008
.L_31:


//--------------------- .nv.callgraph             --------------------------
	.section	.nv.callgraph,"",@"SHT_CUDA_CALLGRAPH"
	.align	4
	.sectionentsize	8
	.align		4
        /*0000*/ 	.word	0x00000000
	.align		4
        /*0004*/ 	.word	0xffffffff
	.align		4
        /*0008*/ 	.word	0x00000000
	.align		4
        /*000c*/ 	.word	0xfffffffe
	.align		4
        /*0010*/ 	.word	0x00000000
	.align		4
        /*0014*/ 	.word	0xfffffffd
	.align		4
        /*0018*/ 	.word	0x00000000
	.align		4
        /*001c*/ 	.word	0xfffffffc


//--------------------- .text._Z7copyColPi        --------------------------
	.section	.text._Z7copyColPi,"ax",@progbits
	.align	128
        .global         _Z7copyColPi
        .type           _Z7copyColPi,@function
        .size           _Z7copyColPi,(.L_x_2 - _Z7copyColPi)
        .other          _Z7copyColPi,@"STO_CUDA_ENTRY STV_DEFAULT"
_Z7copyColPi:
.text._Z7copyColPi:
[----:B------:R-:W-:Y:S01]  /*0000*/  LDC R1, c[0x0][0x37c] ;  /* 0x0000df00ff017b82 */ /* 0x000fe20000000800 */
[----:B------:R-:W0:Y:S07]  /*0010*/  S2R R3, SR_TID.X ;  /* 0x0000000000037919 */ /* 0x000e2e0000002100 */
[----:B------:R-:W1:Y:S01]  /*0020*/  S2UR UR5, SR_CgaCtaId ;  /* 0x00000000000579c3 */ /* 0x000e620000008800 */
[----:B------:R-:W2:Y:S01]  /*0030*/  LDCU UR6, c[0x0][0x364] ;  /* 0x00006c80ff0677ac */ /* 0x000ea20008000800 */
[----:B------:R-:W3:Y:S01]  /*0040*/  S2R R4, SR_TID.Y ;  /* 0x0000000000047919 */ /* 0x000ee20000002200 */
[----:B------:R-:W-:-:S02]  /*0050*/  UMOV UR4, 0x400 ;  /* 0x0000040000047882 */ /* 0x000fc40000000000 */
[----:B-1----:R-:W-:-:S06]  /*0060*/  ULEA UR4, UR5, UR4, 0x18 ;  /* 0x0000000405047291 */ /* 0x002fcc000f8ec0ff */
[C---:B0-----:R-:W-:Y:S02]  /*0070*/  LEA R0, R3.reuse, UR4, 0x7 ;  /* 0x0000000403007c11 */ /* 0x041fe4000f8e38ff */
[C---:B---3--:R-:W-:Y:S01]  /*0080*/  LEA R2, R4.reuse, UR4, 0x7 ;  /* 0x0000000404027c11 */ /* 0x048fe2000f8e38ff */
[C---:B--2---:R-:W-:Y:S01]  /*0090*/  IMAD R5, R3.reuse, UR6, R4 ;  /* 0x0000000603057c24 */ /* 0x044fe2000f8e0204 */
[----:B------:R-:W-:Y:S01]  /*00a0*/  LEA R0, R4, R0, 0x2 ;  /* 0x0000000004007211 */ /* 0x000fe200078e10ff */
[----:B------:R-:W0:Y:S01]  /*00b0*/  LDCU.64 UR4, c[0x0][0x358] ;  /* 0x00006b00ff0477ac */ /* 0x000e220008000a00 */
[----:B------:R-:W-:Y:S02]  /*00c0*/  LEA R4, R3, R2, 0x2 ;  /* 0x0000000203047211 */ /* 0x000fe400078e10ff */
[----:B------:R-:W1:Y:S01]  /*00d0*/  LDC.64 R2, c[0x0][0x380] ;  /* 0x0000e000ff027b82 */ /* 0x000e620000000a00 */
[----:B------:R-:W-:Y:S04]  /*00e0*/  STS [R0], R5 ;  /* 0x0000000500007388 */ /* 0x000fe80000000800 */
[----:B------:R-:W0:Y:S01]  /*00f0*/  LDS R7, [R4] ;  /* 0x0000000004077984 */ /* 0x000e220000000800 */
[----:B-1----:R-:W-:-:S05]  /*0100*/  IMAD.WIDE.U32 R2, R5, 0x4, R2 ;  /* 0x0000000405027825 */ /* 0x002fca00078e0002 */
[----:B0-----:R-:W-:Y:S01]  /*0110*/  STG.E desc[UR4][R2.64], R7 ;  /* 0x0000000702007986 */ /* 0x001fe2000c101904 */
[----:B------:R-:W-:Y:S05]  /*0120*/  EXIT ;  /* 0x000000000000794d */ /* 0x000fea0003800000 */
.L_x_0:
[----:B------:R-:W-:-:S00]  /*0130*/  BRA `(.L_x_0) ;  /* 0xfffffffc00fc7947 */ /* 0x000fc0000383ffff */
[----:B------:R-:W-:-:S00]  /*0140*/  NOP ;  /* 0x0000000000007918 */ /* 0x000fc00000000000 */
        /* <DEDUP_REMOVED lines=11> */
.L_x_2:


//--------------------- .text._Z7copyRowPi        --------------------------
	.section	.text._Z7copyRowPi,"ax",@progbits
	.align	128
        .global         _Z7copyRowPi
        .type           _Z7copyRowPi,@function
        .size           _Z7copyRowPi,(.L_x_3 - _Z7copyRowPi)
        .other          _Z7copyRowPi,@"STO_CUDA_ENTRY STV_DEFAULT"
_Z7copyRowPi:
.text._Z7copyRowPi:
[----:B------:R-:W-:Y:S01]  /*0000*/  LDC R1, c[0x0][0x37c] ;  /* 0x0000df00ff017b82 */ /* 0x000fe20000000800 */
[----:B------:R-:W0:Y:S07]  /*0010*/  S2R R3, SR_TID.Y ;  /* 0x0000000000037919 */ /* 0x000e2e0000002200 */
[----:B------:R-:W1:Y:S01]  /*0020*/  S2UR UR5, SR_CgaCtaId ;  /* 0x00000000000579c3 */ /* 0x000e620000008800 */
[----:B------:R-:W2:Y:S01]  /*0030*/  LDCU UR6, c[0x0][0x360] ;  /* 0x00006c00ff0677ac */ /* 0x000ea20008000800 */
[----:B------:R-:W3:Y:S01]  /*0040*/  S2R R4, SR_TID.X ;  /* 0x0000000000047919 */ /* 0x000ee20000002100 */
        /* <DEDUP_REMOVED lines=14> */
.L_x_1:
        /* <DEDUP_REMOVED lines=13> */
.L_x_3:


//--------------------- .nv.shared._Z7copyColPi   --------------------------
	.section	.nv.shared._Z7copyColPi,"aw",@nobits
	.sectionflags	@""
	.align	4
.nv.shared._Z7copyColPi:
	.zero		5120


//--------------------- .nv.shared.reserved.0     --------------------------
	.section	.nv.shared.reserved.0,"aw",@nobits
	.weak		__nv_reservedSMEM_offset_0_alias
	.size		__nv_reservedSMEM_offset_0_alias, 0, 64
	.other		__nv_reservedSMEM_offset_0_alias,@"STO_CUDA_RESERVED_SHARED STV_DEFAULT"
__nv_reservedSMEM_offset_0_alias:
	.zero		0
	.zero		64


//--------------------- .nv.shared._Z7copyRowPi   --------------------------
	.section	.nv.shared._Z7copyRowPi,"aw",@nobits
	.sectionflags	@""
	.align	4
.nv.shared._Z7copyRowPi:
	.zero		5120


//--------------------- .nv.constant0._Z7copyColPi --------------------------
	.section	.nv.constant0._Z7copyColPi,"a",@progbits
	.sectionflags	@""
	.align	4
.nv.constant0._Z7copyColPi:
	.zero		904


//--------------------- .nv.constant0._Z7copyRowPi --------------------------
	.section	.nv.constant0._Z7copyRowPi,"a",@progbits
	.sectionflags	@""
	.align	4
.nv.constant0._Z7copyRowPi:
	.zero		904


//--------------------- SYMBOLS --------------------------

	.type		.nv.reservedSmem.offset0,@object
	.size		.nv.reservedSmem.offset0,0x4
	.type		.nv.reservedSmem.cap,@object
	.size		.nv.reservedSmem.cap,0x4
